	.headerflags	@"EF_CUDA_TEXMODE_UNIFIED EF_CUDA_64BIT_ADDRESS EF_CUDA_ACCELERATORS EF_CUDA_SM90 EF_CUDA_VIRTUAL_SM(EF_CUDA_SM90)"
	.elftype	@"ET_EXEC"


//--------------------- .nv.info                  --------------------------
	.section	.nv.info,"",@"SHT_CUDA_INFO"
	.align	4


	//----- nvinfo : EIATTR_REGCOUNT
	.align		4
        /*0000*/ 	.byte	0x04, 0x2f
        /*0002*/ 	.short	(.L_3 - .L_2)
	.align		4
.L_2:
        /*0004*/ 	.word	index@(triton_poi_fused__native_batch_norm_legit_no_training_relu_threshold_backward_0)
        /*0008*/ 	.word	0x0000001c


	//----- nvinfo : EIATTR_MIN_STACK_SIZE
	.align		4
.L_3:
        /*000c*/ 	.byte	0x04, 0x12
        /*000e*/ 	.short	(.L_5 - .L_4)
	.align		4
.L_4:
        /*0010*/ 	.word	index@(triton_poi_fused__native_batch_norm_legit_no_training_relu_threshold_backward_0)
        /*0014*/ 	.word	0x00000000


	//----- nvinfo : EIATTR_FRAME_SIZE
	.align		4
.L_5:
        /*0018*/ 	.byte	0x04, 0x11
        /*001a*/ 	.short	(.L_7 - .L_6)
	.align		4
.L_6:
        /*001c*/ 	.word	index@(triton_poi_fused__native_batch_norm_legit_no_training_relu_threshold_backward_0)
        /*0020*/ 	.word	0x00000000


	//----- nvinfo : EIATTR_MIN_STACK_SIZE
	.align		4
.L_7:
        /*0024*/ 	.byte	0x04, 0x12
        /*0026*/ 	.short	(.L_9 - .L_8)
	.align		4
.L_8:
        /*0028*/ 	.word	index@(triton_poi_fused__native_batch_norm_legit_no_training_relu_threshold_backward_0)
        /*002c*/ 	.word	0x00000000
.L_9:


//--------------------- .nv.info.triton_poi_fused__native_batch_norm_legit_no_training_relu_threshold_backward_0 --------------------------
	.section	.nv.info.triton_poi_fused__native_batch_norm_legit_no_training_relu_threshold_backward_0,"",@"SHT_CUDA_INFO"
	.sectionflags	@""
	.align	4


	//----- nvinfo : EIATTR_CUDA_API_VERSION
	.align		4
        /*0000*/ 	.byte	0x04, 0x37
        /*0002*/ 	.short	(.L_11 - .L_10)
.L_10:
        /*0004*/ 	.word	0x0000007c


	//----- nvinfo : EIATTR_KPARAM_INFO
	.align		4
.L_11:
        /*0008*/ 	.byte	0x04, 0x17
        /*000a*/ 	.short	(.L_13 - .L_12)
.L_12:
        /*000c*/ 	.word	0x00000000
        /*0010*/ 	.short	0x0007
        /*0012*/ 	.short	0x0038
        /*0014*/ 	.byte	0x00, 0xf0, 0x11, 0x00


	//----- nvinfo : EIATTR_KPARAM_INFO
	.align		4
.L_13:
        /*0018*/ 	.byte	0x04, 0x17
        /*001a*/ 	.short	(.L_15 - .L_14)
.L_14:
        /*001c*/ 	.word	0x00000000
        /*0020*/ 	.short	0x0006
        /*0022*/ 	.short	0x0030
        /*0024*/ 	.byte	0x00, 0xf4, 0x21, 0x00


	//----- nvinfo : EIATTR_KPARAM_INFO
	.align		4
.L_15:
        /*0028*/ 	.byte	0x04, 0x17
        /*002a*/ 	.short	(.L_17 - .L_16)
.L_16:
        /*002c*/ 	.word	0x00000000
        /*0030*/ 	.short	0x0005
        /*0032*/ 	.short	0x0028
        /*0034*/ 	.byte	0x00, 0xf4, 0x21, 0x00


	//----- nvinfo : EIATTR_KPARAM_INFO
	.align		4
.L_17:
        /*0038*/ 	.byte	0x04, 0x17
        /*003a*/ 	.short	(.L_19 - .L_18)
.L_18:
        /*003c*/ 	.word	0x00000000
        /*0040*/ 	.short	0x0004
        /*0042*/ 	.short	0x0020
        /*0044*/ 	.byte	0x00, 0xf4, 0x21, 0x00


	//----- nvinfo : EIATTR_KPARAM_INFO
	.align		4
.L_19:
        /*0048*/ 	.byte	0x04, 0x17
        /*004a*/ 	.short	(.L_21 - .L_20)
.L_20:
        /*004c*/ 	.word	0x00000000
        /*0050*/ 	.short	0x0003
        /*0052*/ 	.short	0x0018
        /*0054*/ 	.byte	0x00, 0xf4, 0x21, 0x00


	//----- nvinfo : EIATTR_KPARAM_INFO
	.align		4
.L_21:
        /*0058*/ 	.byte	0x04, 0x17
        /*005a*/ 	.short	(.L_23 - .L_22)
.L_22:
        /*005c*/ 	.word	0x00000000
        /*0060*/ 	.short	0x0002
        /*0062*/ 	.short	0x0010
        /*0064*/ 	.byte	0x00, 0xf4, 0x21, 0x00


	//----- nvinfo : EIATTR_KPARAM_INFO
	.align		4
.L_23:
        /*0068*/ 	.byte	0x04, 0x17
        /*006a*/ 	.short	(.L_25 - .L_24)
.L_24:
        /*006c*/ 	.word	0x00000000
        /*0070*/ 	.short	0x0001
        /*0072*/ 	.short	0x0008
        /*0074*/ 	.byte	0x00, 0xf4, 0x21, 0x00


	//----- nvinfo : EIATTR_KPARAM_INFO
	.align		4
.L_25:
        /*0078*/ 	.byte	0x04, 0x17
        /*007a*/ 	.short	(.L_27 - .L_26)
.L_26:
        /*007c*/ 	.word	0x00000000
        /*0080*/ 	.short	0x0000
        /*0082*/ 	.short	0x0000
        /*0084*/ 	.byte	0x00, 0xf4, 0x21, 0x00


	//----- nvinfo : EIATTR_SPARSE_MMA_MASK
	.align		4
.L_27:
        /*0088*/ 	.byte	0x03, 0x50
        /*008a*/ 	.short	0x0000


	//----- nvinfo : EIATTR_MAXREG_COUNT
	.align		4
        /*008c*/ 	.byte	0x03, 0x1b
        /*008e*/ 	.short	0x00ff


	//----- nvinfo : EIATTR_EXIT_INSTR_OFFSETS
	.align		4
        /*0090*/ 	.byte	0x04, 0x1c
        /*0092*/ 	.short	(.L_29 - .L_28)


	//   ....[0]....
.L_28:
        /*0094*/ 	.word	0x00000870


	//----- nvinfo : EIATTR_REQNTID
	.align		4
.L_29:
        /*0098*/ 	.byte	0x04, 0x10
        /*009a*/ 	.short	(.L_31 - .L_30)
.L_30:
        /*009c*/ 	.word	0x00000080
        /*00a0*/ 	.word	0x00000001
        /*00a4*/ 	.word	0x00000001


	//----- nvinfo : EIATTR_CBANK_PARAM_SIZE
	.align		4
.L_31:
        /*00a8*/ 	.byte	0x03, 0x19
        /*00aa*/ 	.short	0x003c


	//----- nvinfo : EIATTR_PARAM_CBANK
	.align		4
        /*00ac*/ 	.byte	0x04, 0x0a
        /*00ae*/ 	.short	(.L_33 - .L_32)
	.align		4
.L_32:
        /*00b0*/ 	.word	index@(.nv.constant0.triton_poi_fused__native_batch_norm_legit_no_training_relu_threshold_backward_0)
        /*00b4*/ 	.short	0x0210
        /*00b6*/ 	.short	0x003c


	//----- nvinfo : EIATTR_SW_WAR
	.align		4
.L_33:
        /*00b8*/ 	.byte	0x04, 0x36
        /*00ba*/ 	.short	(.L_35 - .L_34)
.L_34:
        /*00bc*/ 	.word	0x00000008
.L_35:


//--------------------- .nv.callgraph             --------------------------
	.section	.nv.callgraph,"",@"SHT_CUDA_CALLGRAPH"
	.align	4
	.sectionentsize	8
	.align		4
        /*0000*/ 	.word	0x00000000
	.align		4
        /*0004*/ 	.word	0xffffffff
	.align		4
        /*0008*/ 	.word	0x00000000
	.align		4
        /*000c*/ 	.word	0xfffffffe
	.align		4
        /*0010*/ 	.word	0x00000000
	.align		4
        /*0014*/ 	.word	0xfffffffd
	.align		4
        /*0018*/ 	.word	0x00000000
	.align		4
        /*001c*/ 	.word	0xfffffffc


//--------------------- .nv.constant4             --------------------------
	.section	.nv.constant4,"a",@progbits
	.align	8
	.align		8
.nv.constant4:
        /*0000*/ 	.dword	_$_str
	.align		8
        /*0008*/ 	.dword	_$_str_$_2


//--------------------- .text.triton_poi_fused__native_batch_norm_legit_no_training_relu_threshold_backward_0 --------------------------
	.section	.text.triton_poi_fused__native_batch_norm_legit_no_training_relu_threshold_backward_0,"ax",@progbits
	.sectionflags	@"SHF_BARRIERS=1"
	.align	128
        .global         triton_poi_fused__native_batch_norm_legit_no_training_relu_threshold_backward_0
        .type           triton_poi_fused__native_batch_norm_legit_no_training_relu_threshold_backward_0,@function
        .size           triton_poi_fused__native_batch_norm_legit_no_training_relu_threshold_backward_0,(.L_x_1 - triton_poi_fused__native_batch_norm_legit_no_training_relu_threshold_backward_0)
        .other          triton_poi_fused__native_batch_norm_legit_no_training_relu_threshold_backward_0,@"STO_CUDA_ENTRY STV_DEFAULT"
triton_poi_fused__native_batch_norm_legit_no_training_relu_threshold_backward_0:
.text.triton_poi_fused__native_batch_norm_legit_no_training_relu_threshold_backward_0:
[----:B------:R-:W-:Y:S01]  /*0000*/  LDC R1, c[0x0][0x28] ;  /* 0x00000a00ff017b82 */ /* 0x000fe20000000800 */
[----:B------:R-:W1:Y:S07]  /*0010*/  S2R R16, SR_TID.X ;  /* 0x0000000000107919 */ /* 0x000e6e0000002100 */
[----:B------:R-:W2:Y:S01]  /*0020*/  LDC.64 R24, c[0x0][0x220] ;  /* 0x00008800ff187b82 */ /* 0x000ea20000000a00 */
[----:B------:R-:W-:Y:S01]  /*0030*/  ULDC.64 UR6, c[0x0][0x208] ;  /* 0x0000820000067ab9 */ /* 0x000fe20000000a00 */
[----:B------:R-:W3:Y:S06]  /*0040*/  S2R R0, SR_CTAID.X ;  /* 0x0000000000007919 */ /* 0x000eec0000002500 */
[----:B------:R-:W4:Y:S08]  /*0050*/  LDC.64 R22, c[0x0][0x218] ;  /* 0x00008600ff167b82 */ /* 0x000f300000000a00 */
[----:B------:R-:W5:Y:S08]  /*0060*/  LDC.64 R20, c[0x0][0x210] ;  /* 0x00008400ff147b82 */ /* 0x000f700000000a00 */
[----:B------:R-:W2:Y:S08]  /*0070*/  LDC.64 R14, c[0x0][0x228] ;  /* 0x00008a00ff0e7b82 */ /* 0x000eb00000000a00 */
[----:B------:R-:W2:Y:S01]  /*0080*/  LDC.64 R12, c[0x0][0x230] ;  /* 0x00008c00ff0c7b82 */ /* 0x000ea20000000a00 */
[----:B-1----:R-:W-:-:S07]  /*0090*/  IMAD.SHL.U32 R3, R16, 0x8, RZ ;  /* 0x0000000810037824 */ /* 0x002fce00078e00ff */
[----:B------:R-:W1:Y:S01]  /*00a0*/  S2UR UR5, SR_CgaCtaId ;  /* 0x00000000000579c3 */ /* 0x000e620000008800 */
[----:B---3--:R-:W-:Y:S01]  /*00b0*/  IMAD.SHL.U32 R2, R0, 0x400, RZ ;  /* 0x0000040000027824 */ /* 0x008fe200078e00ff */
[----:B------:R-:W-:Y:S01]  /*00c0*/  SHF.R.S32.HI R5, RZ, 0x15, R0 ;  /* 0x00000015ff057819 */ /* 0x000fe20000011400 */
[----:B------:R-:W-:Y:S01]  /*00d0*/  UMOV UR4, 0x400 ;  /* 0x0000040000047882 */ /* 0x000fe20000000000 */
[----:B------:R-:W-:Y:S01]  /*00e0*/  LOP3.LUT R3, R3, 0x3f8, RZ, 0xc0, !PT ;  /* 0x000003f803037812 */ /* 0x000fe200078ec0ff */
[----:B------:R-:W-:Y:S01]  /*00f0*/  ULDC.64 UR8, c[0x0][0x240] ;  /* 0x0000900000087ab9 */ /* 0x000fe20000000a00 */
[----:B------:R-:W-:Y:S02]  /*0100*/  SGXT R5, R5, 0x1 ;  /* 0x000000010505781a */ /* 0x000fe40000000200 */
[----:B------:R-:W-:-:S04]  /*0110*/  LOP3.LUT R0, R2, R3, RZ, 0xfc, !PT ;  /* 0x0000000302007212 */ /* 0x000fc800078efcff */
[----:B------:R-:W-:-:S04]  /*0120*/  LEA.HI R5, R5, R0, RZ, 0x10 ;  /* 0x0000000005057211 */ /* 0x000fc800078f80ff */
[C---:B------:R-:W-:Y:S02]  /*0130*/  PRMT R4, R5.reuse, 0xbb32, RZ ;  /* 0x0000bb3205047816 */ /* 0x040fe400000000ff */
[----:B------:R-:W-:Y:S02]  /*0140*/  PRMT R5, R5, 0x7632, R5 ;  /* 0x0000763205057816 */ /* 0x000fe40000000005 */
[----:B------:R-:W-:-:S04]  /*0150*/  SHF.R.S32.HI R4, RZ, 0xf, R4 ;  /* 0x0000000fff047819 */ /* 0x000fc80000011404 */
[----:B------:R-:W-:-:S04]  /*0160*/  LOP3.LUT R4, R4, 0xffff, RZ, 0xc0, !PT ;  /* 0x0000ffff04047812 */ /* 0x000fc800078ec0ff */
[----:B------:R-:W-:-:S04]  /*0170*/  LEA.HI R4, R4, R5, RZ, 0x16 ;  /* 0x0000000504047211 */ /* 0x000fc800078fb0ff */
[----:B------:R-:W-:-:S05]  /*0180*/  LOP3.LUT R4, R4, 0xffc0, RZ, 0xc0, !PT ;  /* 0x0000ffc004047812 */ /* 0x000fca00078ec0ff */
[----:B------:R-:W-:-:S05]  /*0190*/  IMAD.MOV R4, RZ, RZ, -R4 ;  /* 0x000000ffff047224 */ /* 0x000fca00078e0a04 */
[----:B------:R-:W-:-:S05]  /*01a0*/  PRMT R4, R4, 0x7710, RZ ;  /* 0x0000771004047816 */ /* 0x000fca00000000ff */
[----:B------:R-:W-:-:S05]  /*01b0*/  IMAD.IADD R5, R5, 0x1, R4 ;  /* 0x0000000105057824 */ /* 0x000fca00078e0204 */
[----:B------:R-:W-:-:S05]  /*01c0*/  PRMT R19, R5, 0x9910, RZ ;  /* 0x0000991005137816 */ /* 0x000fca00000000ff */
[----:B--2---:R-:W-:-:S05]  /*01d0*/  IMAD.WIDE R24, R19, 0x4, R24 ;  /* 0x0000000413187825 */ /* 0x004fca00078e0218 */
[----:B------:R2:W3:Y:S01]  /*01e0*/  LDG.E.EL R17, desc[UR6][R24.64] ;  /* 0x0000000618117981 */ /* 0x0004e2000c2e1900 */
[----:B----4-:R-:W-:-:S04]  /*01f0*/  IMAD.WIDE R22, R19, 0x4, R22 ;  /* 0x0000000413167825 */ /* 0x010fc800078e0216 */
[----:B-----5:R-:W-:Y:S01]  /*0200*/  IMAD.WIDE R20, R0, 0x4, R20 ;  /* 0x0000000400147825 */ /* 0x020fe200078e0214 */
[----:B------:R-:W4:Y:S04]  /*0210*/  LDG.E.EL R18, desc[UR6][R22.64] ;  /* 0x0000000616127981 */ /* 0x000f28000c2e1900 */
[----:B------:R-:W4:Y:S01]  /*0220*/  LDG.E.128 R4, desc[UR6][R20.64] ;  /* 0x0000000614047981 */ /* 0x000f22000c1e1d00 */
[----:B0-----:R-:W-:-:S03]  /*0230*/  IMAD.WIDE R14, R19, 0x4, R14 ;  /* 0x00000004130e7825 */ /* 0x001fc600078e020e */
[----:B------:R0:W5:Y:S01]  /*0240*/  LDG.E.128 R8, desc[UR6][R20.64+0x10] ;  /* 0x0000100614087981 */ /* 0x000162000c1e1d00 */
[----:B--2---:R-:W-:-:S03]  /*0250*/  IMAD.WIDE R24, R19, 0x4, R12 ;  /* 0x0000000413187825 */ /* 0x004fc600078e020c */
[----:B------:R2:W5:Y:S04]  /*0260*/  LDG.E.EL R12, desc[UR6][R14.64] ;  /* 0x000000060e0c7981 */ /* 0x000568000c2e1900 */
[----:B------:R-:W5:Y:S01]  /*0270*/  LDG.E.EL R13, desc[UR6][R24.64] ;  /* 0x00000006180d7981 */ /* 0x000f62000c2e1900 */
[----:B-1----:R-:W-:Y:S01]  /*0280*/  UPRMT UR4, UR5, 0x654, UR4 ;  /* 0x0000065405047896 */ /* 0x002fe20008000004 */
[----:B0-----:R-:W-:Y:S02]  /*0290*/  IMAD.MOV.U32 R20, RZ, RZ, 0x3e800000 ;  /* 0x3e800000ff147424 */ /* 0x001fe400078e00ff */
[----:B------:R-:W-:-:S03]  /*02a0*/  IMAD.SHL.U32 R23, R16, 0x4, RZ ;  /* 0x0000000410177824 */ /* 0x000fc600078e00ff */
[----:B------:R-:W-:Y:S02]  /*02b0*/  LEA R3, R3, UR4, 0x2 ;  /* 0x0000000403037c11 */ /* 0x000fe4000f8e10ff */
[----:B------:R-:W-:-:S04]  /*02c0*/  LOP3.LUT R23, R23, 0x1fc, RZ, 0xc0, !PT ;  /* 0x000001fc17177812 */ /* 0x000fc800078ec0ff */
[----:B------:R-:W-:Y:S01]  /*02d0*/  LEA R22, R23, UR4, 0x2 ;  /* 0x0000000417167c11 */ /* 0x000fe2000f8e10ff */
[----:B------:R-:W-:Y:S01]  /*02e0*/  ULDC.64 UR4, c[0x0][0x238] ;  /* 0x00008e0000047ab9 */ /* 0x000fe20000000a00 */
[----:B------:R-:W-:Y:S02]  /*02f0*/  LOP3.LUT R23, R2, R23, RZ, 0xfc, !PT ;  /* 0x0000001702177212 */ /* 0x000fe400078efcff */
[----:B------:R-:W-:Y:S01]  /*0300*/  SHF.R.S32.HI R2, RZ, 0x1f, R2 ;  /* 0x0000001fff027819 */ /* 0x000fe20000011402 */
[----:B---3--:R-:W-:-:S04]  /*0310*/  FADD R17, R17, 9.9999997473787516356e-06 ;  /* 0x3727c5ac11117421 */ /* 0x008fc80000000000 */
[----:B------:R0:W1:Y:S01]  /*0320*/  MUFU.SQRT R19, R17 ;  /* 0x0000001100137308 */ /* 0x0000620000002000 */
[--C-:B----4-:R-:W-:Y:S01]  /*0330*/  FADD R7, R7, -R18.reuse ;  /* 0x8000001207077221 */ /* 0x110fe20000000000 */
[--C-:B--2---:R-:W-:Y:S01]  /*0340*/  FADD R15, R6, -R18.reuse ;  /* 0x80000012060f7221 */ /* 0x104fe20000000000 */
[--C-:B------:R-:W-:Y:S01]  /*0350*/  FADD R5, R5, -R18.reuse ;  /* 0x8000001205057221 */ /* 0x100fe20000000000 */
[--C-:B0-----:R-:W-:Y:S01]  /*0360*/  FADD R17, R4, -R18.reuse ;  /* 0x8000001204117221 */ /* 0x101fe20000000000 */
[--C-:B-----5:R-:W-:Y:S01]  /*0370*/  FADD R9, R9, -R18.reuse ;  /* 0x8000001209097221 */ /* 0x120fe20000000000 */
[--C-:B------:R-:W-:Y:S01]  /*0380*/  FADD R21, R8, -R18.reuse ;  /* 0x8000001208157221 */ /* 0x100fe20000000000 */
[----:B------:R-:W-:Y:S01]  /*0390*/  FADD R11, R11, -R18 ;  /* 0x800000120b0b7221 */ /* 0x000fe20000000000 */
[C---:B-1----:R-:W-:Y:S02]  /*03a0*/  FSETP.GT.AND P0, PT, R19.reuse, 8.50705917302346158658e+37, PT ;  /* 0x7e8000001300780b */ /* 0x042fe40003f04000 */
[----:B------:R-:W-:-:S02]  /*03b0*/  FSETP.GEU.AND P1, PT, R19, 1.175494350822287508e-38, PT ;  /* 0x008000001300780b */ /* 0x000fc40003f2e000 */
[----:B------:R-:W-:-:S09]  /*03c0*/  FSEL R20, R20, 1, P0 ;  /* 0x3f80000014147808 */ /* 0x000fd20000000000 */
[----:B------:R-:W-:Y:S02]  /*03d0*/  @P0 FMUL R19, R19, 0.25 ;  /* 0x3e80000013130820 */ /* 0x000fe40000400000 */
[----:B------:R-:W-:Y:S02]  /*03e0*/  @!P1 FMUL R20, R20, 16777216 ;  /* 0x4b80000014149820 */ /* 0x000fe40000400000 */
[----:B------:R-:W-:-:S06]  /*03f0*/  @!P1 FMUL R19, R19, 16777216 ;  /* 0x4b80000013139820 */ /* 0x000fcc0000400000 */
[----:B------:R-:W0:Y:S02]  /*0400*/  MUFU.RCP R19, R19 ;  /* 0x0000001300137308 */ /* 0x000e240000001000 */
[----:B0-----:R-:W-:Y:S01]  /*0410*/  FMUL R14, R19, R20 ;  /* 0x00000014130e7220 */ /* 0x001fe20000400000 */
[----:B------:R-:W-:-:S03]  /*0420*/  FADD R19, R10, -R18 ;  /* 0x800000120a137221 */ /* 0x000fc60000000000 */
[C---:B------:R-:W-:Y:S01]  /*0430*/  FMUL R7, R14.reuse, R7 ;  /* 0x000000070e077220 */ /* 0x040fe20000400000 */
[C---:B------:R-:W-:Y:S01]  /*0440*/  FMUL R8, R14.reuse, R15 ;  /* 0x0000000f0e087220 */ /* 0x040fe20000400000 */
[C---:B------:R-:W-:Y:S01]  /*0450*/  FMUL R6, R14.reuse, R5 ;  /* 0x000000050e067220 */ /* 0x040fe20000400000 */
[C---:B------:R-:W-:Y:S01]  /*0460*/  FMUL R4, R14.reuse, R17 ;  /* 0x000000110e047220 */ /* 0x040fe20000400000 */
[C---:B------:R-:W-:Y:S01]  /*0470*/  FMUL R10, R14.reuse, R21 ;  /* 0x000000150e0a7220 */ /* 0x040fe20000400000 */
[C---:B------:R-:W-:Y:S01]  /*0480*/  FMUL R18, R14.reuse, R9 ;  /* 0x000000090e127220 */ /* 0x040fe20000400000 */
[C---:B------:R-:W-:Y:S01]  /*0490*/  FMUL R20, R14.reuse, R19 ;  /* 0x000000130e147220 */ /* 0x040fe20000400000 */
[----:B------:R-:W-:Y:S01]  /*04a0*/  FMUL R14, R14, R11 ;  /* 0x0000000b0e0e7220 */ /* 0x000fe20000400000 */
[C-C-:B------:R-:W-:Y:S01]  /*04b0*/  FFMA R7, R12.reuse, R7, R13.reuse ;  /* 0x000000070c077223 */ /* 0x140fe2000000000d */
[C-C-:B------:R-:W-:Y:S01]  /*04c0*/  FFMA R8, R12.reuse, R8, R13.reuse ;  /* 0x000000080c087223 */ /* 0x140fe2000000000d */
[C-C-:B------:R-:W-:Y:S01]  /*04d0*/  FFMA R6, R12.reuse, R6, R13.reuse ;  /* 0x000000060c067223 */ /* 0x140fe2000000000d */
[C-C-:B------:R-:W-:Y:S01]  /*04e0*/  FFMA R14, R12.reuse, R14, R13.reuse ;  /* 0x0000000e0c0e7223 */ /* 0x140fe2000000000d */
[C-C-:B------:R-:W-:Y:S01]  /*04f0*/  FFMA R4, R12.reuse, R4, R13.reuse ;  /* 0x000000040c047223 */ /* 0x140fe2000000000d */
[C-C-:B------:R-:W-:Y:S01]  /*0500*/  FFMA R20, R12.reuse, R20, R13.reuse ;  /* 0x000000140c147223 */ /* 0x140fe2000000000d */
[C-C-:B------:R-:W-:Y:S01]  /*0510*/  FFMA R5, R12.reuse, R18, R13.reuse ;  /* 0x000000120c057223 */ /* 0x140fe2000000000d */
[----:B------:R-:W-:Y:S01]  /*0520*/  FFMA R10, R12, R10, R13 ;  /* 0x0000000a0c0a7223 */ /* 0x000fe2000000000d */
[----:B------:R-:W-:-:S02]  /*0530*/  FSETP.GEU.AND P6, PT, R7, RZ, PT ;  /* 0x000000ff0700720b */ /* 0x000fc40003fce000 */
[----:B------:R-:W-:Y:S02]  /*0540*/  FSETP.GEU.AND P2, PT, R14, RZ, PT ;  /* 0x000000ff0e00720b */ /* 0x000fe40003f4e000 */
[----:B------:R-:W-:Y:S02]  /*0550*/  FSEL R19, R7, RZ, P6 ;  /* 0x000000ff07137208 */ /* 0x000fe40003000000 */
[----:B------:R-:W-:Y:S02]  /*0560*/  FSETP.GEU.AND P5, PT, R8, RZ, PT ;  /* 0x000000ff0800720b */ /* 0x000fe40003fae000 */
[----:B------:R-:W-:Y:S02]  /*0570*/  FSETP.GEU.AND P4, PT, R6, RZ, PT ;  /* 0x000000ff0600720b */ /* 0x000fe40003f8e000 */
[----:B------:R-:W-:Y:S02]  /*0580*/  FSETP.GEU.AND P3, PT, R4, RZ, PT ;  /* 0x000000ff0400720b */ /* 0x000fe40003f6e000 */
[----:B------:R-:W-:-:S02]  /*0590*/  FSETP.GEU.AND P1, PT, R20, RZ, PT ;  /* 0x000000ff1400720b */ /* 0x000fc40003f2e000 */
[----:B------:R-:W-:Y:S02]  /*05a0*/  FSETP.GEU.AND P0, PT, R5, RZ, PT ;  /* 0x000000ff0500720b */ /* 0x000fe40003f0e000 */
[----:B------:R-:W-:Y:S02]  /*05b0*/  FSETP.GEU.AND P6, PT, R10, RZ, PT ;  /* 0x000000ff0a00720b */ /* 0x000fe40003fce000 */
[----:B------:R-:W-:Y:S02]  /*05c0*/  FSEL R15, R14, RZ, P2 ;  /* 0x000000ff0e0f7208 */ /* 0x000fe40001000000 */
[----:B------:R-:W-:Y:S02]  /*05d0*/  FSEL R18, R8, RZ, P5 ;  /* 0x000000ff08127208 */ /* 0x000fe40002800000 */
[----:B------:R-:W-:Y:S02]  /*05e0*/  FSEL R17, R6, RZ, P4 ;  /* 0x000000ff06117208 */ /* 0x000fe40002000000 */
[----:B------:R-:W-:-:S02]  /*05f0*/  FSEL R16, R4, RZ, P3 ;  /* 0x000000ff04107208 */ /* 0x000fc40001800000 */
[----:B------:R-:W-:Y:S02]  /*0600*/  FSEL R14, R20, RZ, P1 ;  /* 0x000000ff140e7208 */ /* 0x000fe40000800000 */
[----:B------:R-:W-:Y:S01]  /*0610*/  FSEL R13, R5, RZ, P0 ;  /* 0x000000ff050d7208 */ /* 0x000fe20000000000 */
[----:B------:R0:W-:Y:S01]  /*0620*/  STS.128 [R3], R16 ;  /* 0x0000001003007388 */ /* 0x0001e20000000c00 */
[----:B------:R-:W-:Y:S01]  /*0630*/  FSEL R12, R10, RZ, P6 ;  /* 0x000000ff0a0c7208 */ /* 0x000fe20003000000 */
[----:B------:R-:W1:Y:S01]  /*0640*/  LDC.64 R20, c[0x0][0x238] ;  /* 0x00008e00ff147b82 */ /* 0x000e620000000a00 */
[----:B------:R-:W-:Y:S02]  /*0650*/  FSETP.GTU.AND P2, PT, R18, RZ, PT ;  /* 0x000000ff1200720b */ /* 0x000fe40003f4c000 */
[----:B------:R-:W-:Y:S01]  /*0660*/  FSETP.GTU.AND P0, PT, R16, RZ, PT ;  /* 0x000000ff1000720b */ /* 0x000fe20003f0c000 */
[----:B------:R2:W-:Y:S04]  /*0670*/  STS.128 [R3+0x10], R12 ;  /* 0x0000100c03007388 */ /* 0x0005e80000000c00 */
[----:B------:R-:W-:Y:S01]  /*0680*/  BAR.SYNC.DEFER_BLOCKING 0x0 ;  /* 0x0000000000007b1d */ /* 0x000fe20000010000 */
[----:B------:R-:W-:-:S02]  /*0690*/  FSETP.GTU.AND P1, PT, R17, RZ, PT ;  /* 0x000000ff1100720b */ /* 0x000fc40003f2c000 */
[----:B------:R-:W-:Y:S02]  /*06a0*/  FSETP.GTU.AND P4, PT, R14, RZ, PT ;  /* 0x000000ff0e00720b */ /* 0x000fe40003f8c000 */
[----:B------:R-:W-:Y:S02]  /*06b0*/  FSETP.GTU.AND P3, PT, R19, RZ, PT ;  /* 0x000000ff1300720b */ /* 0x000fe40003f6c000 */
[----:B0-----:R-:W-:Y:S02]  /*06c0*/  SEL R18, RZ, 0x1, P4 ;  /* 0x00000001ff127807 */ /* 0x001fe40002000000 */
[----:B------:R-:W-:Y:S02]  /*06d0*/  SEL R16, RZ, 0x1, P3 ;  /* 0x00000001ff107807 */ /* 0x000fe40001800000 */
[----:B--2---:R-:W-:Y:S02]  /*06e0*/  SEL R3, RZ, 0x1, P2 ;  /* 0x00000001ff037807 */ /* 0x004fe40001000000 */
[----:B------:R-:W-:-:S02]  /*06f0*/  FSETP.GTU.AND P2, PT, R15, RZ, PT ;  /* 0x000000ff0f00720b */ /* 0x000fc40003f4c000 */
[----:B------:R-:W-:Y:S01]  /*0700*/  SEL R14, RZ, 0x1, P1 ;  /* 0x00000001ff0e7807 */ /* 0x000fe20000800000 */
[----:B-1----:R-:W-:Y:S01]  /*0710*/  IMAD.WIDE R20, R23, 0x4, R20 ;  /* 0x0000000417147825 */ /* 0x002fe200078e0214 */
[----:B------:R-:W-:Y:S02]  /*0720*/  SEL R15, RZ, 0x1, P0 ;  /* 0x00000001ff0f7807 */ /* 0x000fe40000000000 */
[----:B------:R-:W-:Y:S02]  /*0730*/  SEL R17, RZ, 0x1, P2 ;  /* 0x00000001ff117807 */ /* 0x000fe40001000000 */
[----:B------:R-:W-:Y:S01]  /*0740*/  FSETP.GTU.AND P0, PT, R12, RZ, PT ;  /* 0x000000ff0c00720b */ /* 0x000fe20003f0c000 */
[----:B------:R-:W0:Y:S01]  /*0750*/  LDS.128 R8, [R22] ;  /* 0x0000000016087984 */ /* 0x000e220000000c00 */
[----:B------:R-:W-:Y:S02]  /*0760*/  FSETP.GTU.AND P1, PT, R13, RZ, PT ;  /* 0x000000ff0d00720b */ /* 0x000fe40003f2c000 */
[----:B------:R-:W-:Y:S01]  /*0770*/  PRMT R17, R18, 0x3340, R17 ;  /* 0x0000334012117816 */ /* 0x000fe20000000011 */
[----:B------:R-:W1:Y:S01]  /*0780*/  LDS.128 R4, [R22+0x800] ;  /* 0x0008000016047984 */ /* 0x000e620000000c00 */
[----:B------:R-:W-:-:S02]  /*0790*/  SEL R13, RZ, 0x1, P1 ;  /* 0x00000001ff0d7807 */ /* 0x000fc40000800000 */
[----:B------:R-:W-:Y:S02]  /*07a0*/  SEL R18, RZ, 0x1, P0 ;  /* 0x00000001ff127807 */ /* 0x000fe40000000000 */
[----:B------:R-:W-:Y:S02]  /*07b0*/  PRMT R3, R3, 0x3340, R16 ;  /* 0x0000334003037816 */ /* 0x000fe40000000010 */
[----:B------:R-:W-:Y:S02]  /*07c0*/  PRMT R16, R15, 0x3340, R14 ;  /* 0x000033400f107816 */ /* 0x000fe4000000000e */
[----:B------:R-:W-:Y:S02]  /*07d0*/  LEA R12, P0, R23, UR4, 0x2 ;  /* 0x00000004170c7c11 */ /* 0x000fe4000f8010ff */
[----:B------:R-:W-:Y:S02]  /*07e0*/  IADD3 R14, P1, R0, UR8, RZ ;  /* 0x00000008000e7c10 */ /* 0x000fe4000ff3e0ff */
[----:B------:R-:W-:-:S02]  /*07f0*/  PRMT R18, R18, 0x3340, R13 ;  /* 0x0000334012127816 */ /* 0x000fc4000000000d */
[----:B------:R-:W-:Y:S02]  /*0800*/  LEA.HI.X R13, R23, UR5, R2, 0x2, P0 ;  /* 0x00000005170d7c11 */ /* 0x000fe400080f1402 */
[----:B------:R-:W-:Y:S02]  /*0810*/  LEA.HI.X.SX32 R15, R0, UR9, 0x1, P1 ;  /* 0x00000009000f7c11 */ /* 0x000fe400088f0eff */
[----:B------:R-:W-:Y:S02]  /*0820*/  PRMT R16, R16, 0x5410, R3 ;  /* 0x0000541010107816 */ /* 0x000fe40000000003 */
[----:B------:R-:W-:Y:S01]  /*0830*/  PRMT R17, R18, 0x5410, R17 ;  /* 0x0000541012117816 */ /* 0x000fe20000000011 */
[----:B0-----:R-:W-:Y:S04]  /*0840*/  STG.E.128 desc[UR6][R20.64], R8 ;  /* 0x0000000814007986 */ /* 0x001fe8000c101d06 */
[----:B-1----:R-:W-:Y:S04]  /*0850*/  STG.E.128 desc[UR6][R12.64+0x800], R4 ;  /* 0x000800040c007986 */ /* 0x002fe8000c101d06 */
[----:B------:R-:W-:Y:S01]  /*0860*/  STG.E.64 desc[UR6][R14.64], R16 ;  /* 0x000000100e007986 */ /* 0x000fe2000c101b06 */
[----:B------:R-:W-:Y:S05]  /*0870*/  EXIT ;  /* 0x000000000000794d */ /* 0x000fea0003800000 */
.L_x_0:
[----:B------:R-:W-:-:S00]  /*0880*/  BRA `(.L_x_0) ;  /* 0xfffffffc00fc7947 */ /* 0x000fc0000383ffff */
[----:B------:R-:W-:-:S00]  /*0890*/  NOP ;  /* 0x0000000000007918 */ /* 0x000fc00000000000 */
        /* <DEDUP_REMOVED lines=14> */
.L_x_1:


//--------------------- .nv.global.init           --------------------------
	.section	.nv.global.init,"aw",@progbits
.nv.global.init:
	.type		_$_str,@object
	.size		_$_str,(_$_str_$_2 - _$_str)
_$_str:
        /*0000*/ 	.byte	0x5f, 0x5f, 0x43, 0x55, 0x44, 0x41, 0x5f, 0x46, 0x54, 0x5a, 0x00
	.type		_$_str_$_2,@object
	.size		_$_str_$_2,(.L_1 - _$_str_$_2)
_$_str_$_2:
        /*000b*/ 	.byte	0x5f, 0x5f, 0x43, 0x55, 0x44, 0x41, 0x5f, 0x50, 0x52, 0x45, 0x43, 0x5f, 0x53, 0x51, 0x52, 0x54
        /*001b*/ 	.byte	0x00
.L_1:


//--------------------- .nv.shared.triton_poi_fused__native_batch_norm_legit_no_training_relu_threshold_backward_0 --------------------------
	.section	.nv.shared.triton_poi_fused__native_batch_norm_legit_no_training_relu_threshold_backward_0,"aw",@nobits
	.sectionflags	@""
	.align	16
	.zero		1024


//--------------------- .nv.constant0.triton_poi_fused__native_batch_norm_legit_no_training_relu_threshold_backward_0 --------------------------
	.section	.nv.constant0.triton_poi_fused__native_batch_norm_legit_no_training_relu_threshold_backward_0,"a",@progbits
	.sectionflags	@""
	.align	4
.nv.constant0.triton_poi_fused__native_batch_norm_legit_no_training_relu_threshold_backward_0:
	.zero		588
